//
// Generated by NVIDIA NVVM Compiler
//
// Compiler Build ID: CL-36424714
// Cuda compilation tools, release 13.0, V13.0.88
// Based on NVVM 20.0.0
//

.version 9.0
.target sm_100
.address_size 64

	// .globl	_Z15print_threadIdsv
.extern .func  (.param .b32 func_retval0) vprintf
(
	.param .b64 vprintf_param_0,
	.param .b64 vprintf_param_1
)
;
.global .align 1 .b8 $str[150] = {98, 108, 111, 99, 107, 73, 100, 120, 44, 120, 32, 58, 32, 37, 100, 44, 32, 98, 108, 111, 99, 107, 73, 100, 120, 46, 121, 32, 58, 32, 37, 100, 44, 32, 98, 108, 111, 99, 107, 73, 100, 120, 46, 122, 32, 58, 32, 37, 100, 44, 32, 98, 108, 111, 99, 107, 68, 105, 109, 46, 120, 32, 58, 32, 37, 100, 44, 32, 98, 108, 111, 99, 107, 68, 105, 109, 46, 121, 32, 58, 32, 37, 100, 44, 32, 98, 108, 111, 99, 107, 68, 105, 109, 46, 122, 32, 58, 32, 37, 100, 32, 103, 114, 105, 100, 68, 105, 109, 46, 120, 32, 58, 32, 37, 100, 44, 32, 103, 114, 105, 100, 68, 105, 109, 46, 121, 32, 58, 32, 37, 100, 44, 32, 103, 114, 105, 100, 68, 105, 109, 46, 122, 32, 58, 32, 37, 100, 32, 10};
.global .align 1 .b8 $str$1[43] = {98, 108, 111, 99, 107, 73, 100, 120, 32, 58, 32, 37, 100, 44, 32, 116, 104, 114, 101, 97, 100, 73, 100, 120, 32, 58, 32, 37, 100, 44, 32, 118, 97, 108, 117, 101, 32, 58, 32, 37, 100, 10};
.global .align 1 .b8 $str$2[26] = {103, 105, 100, 58, 32, 37, 100, 44, 32, 105, 110, 112, 117, 116, 91, 103, 105, 100, 93, 58, 32, 37, 100, 32, 10};
.global .align 1 .b8 $str$3[122] = {116, 104, 114, 101, 97, 100, 73, 100, 120, 46, 120, 32, 58, 32, 37, 100, 44, 32, 98, 108, 111, 99, 107, 73, 100, 120, 46, 120, 32, 58, 32, 37, 100, 44, 32, 98, 108, 111, 99, 107, 73, 100, 120, 46, 121, 32, 58, 32, 37, 100, 44, 32, 98, 108, 111, 99, 107, 68, 105, 109, 46, 120, 32, 58, 32, 37, 100, 44, 32, 98, 108, 111, 99, 107, 68, 105, 109, 46, 121, 32, 58, 32, 37, 100, 44, 32, 103, 114, 105, 100, 68, 105, 109, 46, 120, 32, 58, 32, 37, 100, 32, 103, 105, 100, 32, 58, 32, 37, 100, 32, 118, 97, 108, 117, 101, 32, 58, 32, 37, 100, 10};
.global .align 1 .b8 $str$4[33] = {116, 105, 100, 32, 58, 32, 37, 100, 44, 32, 103, 105, 100, 32, 58, 32, 37, 100, 44, 32, 118, 97, 108, 117, 101, 32, 58, 32, 37, 100, 32, 10};
.global .align 1 .b8 $str$5[49] = {103, 105, 100, 32, 58, 32, 37, 100, 44, 32, 97, 91, 103, 105, 100, 93, 32, 58, 32, 37, 100, 44, 32, 98, 91, 103, 105, 100, 93, 32, 58, 32, 37, 100, 44, 32, 99, 91, 103, 105, 100, 93, 32, 58, 32, 37, 100, 10};

.visible .entry _Z15print_threadIdsv()
{
	.local .align 8 .b8 	__local_depot0[40];
	.reg .b64 	%SP;
	.reg .b64 	%SPL;
	.reg .b32 	%r<12>;
	.reg .b64 	%rd<5>;

	mov.u64 	%SPL, __local_depot0;
	cvta.local.u64 	%SP, %SPL;
	add.u64 	%rd1, %SP, 0;
	add.u64 	%rd2, %SPL, 0;
	mov.u32 	%r1, %ctaid.x;
	mov.u32 	%r2, %ctaid.y;
	mov.u32 	%r3, %ctaid.z;
	mov.u32 	%r4, %ntid.x;
	mov.u32 	%r5, %ntid.y;
	mov.u32 	%r6, %ntid.z;
	mov.u32 	%r7, %nctaid.x;
	mov.u32 	%r8, %nctaid.y;
	mov.u32 	%r9, %nctaid.z;
	st.local.v2.u32 	[%rd2], {%r1, %r2};
	st.local.v2.u32 	[%rd2+8], {%r3, %r4};
	st.local.v2.u32 	[%rd2+16], {%r5, %r6};
	st.local.v2.u32 	[%rd2+24], {%r7, %r8};
	st.local.u32 	[%rd2+32], %r9;
	mov.u64 	%rd3, $str;
	cvta.global.u64 	%rd4, %rd3;
	{ // callseq 0, 0
	.param .b64 param0;
	st.param.b64 	[param0], %rd4;
	.param .b64 param1;
	st.param.b64 	[param1], %rd1;
	.param .b32 retval0;
	call.uni (retval0), 
	vprintf, 
	(
	param0, 
	param1
	);
	ld.param.b32 	%r10, [retval0];
	} // callseq 0
	ret;

}
	// .globl	_Z25unique_idx_calc_threadIdxPi
.visible .entry _Z25unique_idx_calc_threadIdxPi(
	.param .u64 .ptr .align 1 _Z25unique_idx_calc_threadIdxPi_param_0
)
{
	.local .align 8 .b8 	__local_depot1[16];
	.reg .b64 	%SP;
	.reg .b64 	%SPL;
	.reg .pred 	%p<2>;
	.reg .b32 	%r<8>;
	.reg .b64 	%rd<9>;

	mov.u64 	%SPL, __local_depot1;
	cvta.local.u64 	%SP, %SPL;
	ld.param.u64 	%rd1, [_Z25unique_idx_calc_threadIdxPi_param_0];
	cvta.to.global.u64 	%rd2, %rd1;
	add.u64 	%rd3, %SP, 0;
	add.u64 	%rd4, %SPL, 0;
	mov.u32 	%r1, %tid.x;
	mov.u32 	%r2, %ctaid.x;
	setp.eq.s32 	%p1, %r2, 0;
	selp.b32 	%r3, 0, 4, %p1;
	add.s32 	%r4, %r3, %r1;
	mul.wide.u32 	%rd5, %r4, 4;
	add.s64 	%rd6, %rd2, %rd5;
	ld.global.u32 	%r5, [%rd6];
	st.local.v2.u32 	[%rd4], {%r2, %r1};
	st.local.u32 	[%rd4+8], %r5;
	mov.u64 	%rd7, $str$1;
	cvta.global.u64 	%rd8, %rd7;
	{ // callseq 1, 0
	.param .b64 param0;
	st.param.b64 	[param0], %rd8;
	.param .b64 param1;
	st.param.b64 	[param1], %rd3;
	.param .b32 retval0;
	call.uni (retval0), 
	vprintf, 
	(
	param0, 
	param1
	);
	ld.param.b32 	%r6, [retval0];
	} // callseq 1
	ret;

}
	// .globl	_Z22unique_gid_calculationPi
.visible .entry _Z22unique_gid_calculationPi(
	.param .u64 .ptr .align 1 _Z22unique_gid_calculationPi_param_0
)
{
	.local .align 16 .b8 	__local_depot2[32];
	.reg .b64 	%SP;
	.reg .b64 	%SPL;
	.reg .b32 	%r<17>;
	.reg .b64 	%rd<11>;

	mov.u64 	%SPL, __local_depot2;
	cvta.local.u64 	%SP, %SPL;
	ld.param.u64 	%rd1, [_Z22unique_gid_calculationPi_param_0];
	cvta.to.global.u64 	%rd2, %rd1;
	add.u64 	%rd3, %SP, 0;
	add.u64 	%rd4, %SPL, 0;
	mov.u32 	%r1, %tid.y;
	mov.u32 	%r2, %ntid.x;
	mov.u32 	%r3, %tid.x;
	mov.u32 	%r4, %ctaid.y;
	mov.u32 	%r5, %nctaid.x;
	mov.u32 	%r6, %ntid.y;
	mov.u32 	%r7, %ctaid.x;
	mad.lo.s32 	%r8, %r4, %r5, %r7;
	mad.lo.s32 	%r9, %r8, %r6, %r1;
	mad.lo.s32 	%r10, %r9, %r2, %r3;
	mul.wide.s32 	%rd5, %r10, 4;
	add.s64 	%rd6, %rd2, %rd5;
	ld.global.u32 	%r11, [%rd6];
	st.local.v2.u32 	[%rd4], {%r10, %r11};
	mov.u64 	%rd7, $str$2;
	cvta.global.u64 	%rd8, %rd7;
	{ // callseq 2, 0
	.param .b64 param0;
	st.param.b64 	[param0], %rd8;
	.param .b64 param1;
	st.param.b64 	[param1], %rd3;
	.param .b32 retval0;
	call.uni (retval0), 
	vprintf, 
	(
	param0, 
	param1
	);
	ld.param.b32 	%r12, [retval0];
	} // callseq 2
	ld.global.u32 	%r14, [%rd6];
	st.local.v4.u32 	[%rd4], {%r3, %r7, %r4, %r2};
	st.local.v4.u32 	[%rd4+16], {%r6, %r5, %r10, %r14};
	mov.u64 	%rd9, $str$3;
	cvta.global.u64 	%rd10, %rd9;
	{ // callseq 3, 0
	.param .b64 param0;
	st.param.b64 	[param0], %rd10;
	.param .b64 param1;
	st.param.b64 	[param1], %rd3;
	.param .b32 retval0;
	call.uni (retval0), 
	vprintf, 
	(
	param0, 
	param1
	);
	ld.param.b32 	%r15, [retval0];
	} // callseq 3
	ret;

}
	// .globl	_Z12mem_trs_testPi
.visible .entry _Z12mem_trs_testPi(
	.param .u64 .ptr .align 1 _Z12mem_trs_testPi_param_0
)
{
	.local .align 8 .b8 	__local_depot3[16];
	.reg .b64 	%SP;
	.reg .b64 	%SPL;
	.reg .b32 	%r<13>;
	.reg .b64 	%rd<9>;

	mov.u64 	%SPL, __local_depot3;
	cvta.local.u64 	%SP, %SPL;
	ld.param.u64 	%rd1, [_Z12mem_trs_testPi_param_0];
	cvta.to.global.u64 	%rd2, %rd1;
	add.u64 	%rd3, %SP, 0;
	add.u64 	%rd4, %SPL, 0;
	mov.u32 	%r1, %ctaid.y;
	mov.u32 	%r2, %ntid.x;
	mov.u32 	%r3, %ntid.y;
	mul.lo.s32 	%r4, %r2, %r3;
	mov.u32 	%r5, %nctaid.x;
	mov.u32 	%r6, %ctaid.x;
	mov.u32 	%r7, %tid.x;
	mad.lo.s32 	%r8, %r5, %r1, %r6;
	mad.lo.s32 	%r9, %r4, %r8, %r7;
	mul.wide.s32 	%rd5, %r9, 4;
	add.s64 	%rd6, %rd2, %rd5;
	ld.global.u32 	%r10, [%rd6];
	st.local.v2.u32 	[%rd4], {%r7, %r9};
	st.local.u32 	[%rd4+8], %r10;
	mov.u64 	%rd7, $str$4;
	cvta.global.u64 	%rd8, %rd7;
	{ // callseq 4, 0
	.param .b64 param0;
	st.param.b64 	[param0], %rd8;
	.param .b64 param1;
	st.param.b64 	[param1], %rd3;
	.param .b32 retval0;
	call.uni (retval0), 
	vprintf, 
	(
	param0, 
	param1
	);
	ld.param.b32 	%r11, [retval0];
	} // callseq 4
	ret;

}
	// .globl	_Z13mem_trs_test1Pii
.visible .entry _Z13mem_trs_test1Pii(
	.param .u64 .ptr .align 1 _Z13mem_trs_test1Pii_param_0,
	.param .u32 _Z13mem_trs_test1Pii_param_1
)
{
	.local .align 8 .b8 	__local_depot4[16];
	.reg .b64 	%SP;
	.reg .b64 	%SPL;
	.reg .b32 	%r<13>;
	.reg .b64 	%rd<9>;

	mov.u64 	%SPL, __local_depot4;
	cvta.local.u64 	%SP, %SPL;
	ld.param.u64 	%rd1, [_Z13mem_trs_test1Pii_param_0];
	cvta.to.global.u64 	%rd2, %rd1;
	add.u64 	%rd3, %SP, 0;
	add.u64 	%rd4, %SPL, 0;
	mov.u32 	%r1, %ctaid.y;
	mov.u32 	%r2, %ntid.x;
	mov.u32 	%r3, %ntid.y;
	mul.lo.s32 	%r4, %r2, %r3;
	mov.u32 	%r5, %nctaid.x;
	mov.u32 	%r6, %ctaid.x;
	mov.u32 	%r7, %tid.x;
	mad.lo.s32 	%r8, %r5, %r1, %r6;
	mad.lo.s32 	%r9, %r4, %r8, %r7;
	mul.wide.s32 	%rd5, %r9, 4;
	add.s64 	%rd6, %rd2, %rd5;
	ld.global.u32 	%r10, [%rd6];
	st.local.v2.u32 	[%rd4], {%r7, %r9};
	st.local.u32 	[%rd4+8], %r10;
	mov.u64 	%rd7, $str$4;
	cvta.global.u64 	%rd8, %rd7;
	{ // callseq 5, 0
	.param .b64 param0;
	st.param.b64 	[param0], %rd8;
	.param .b64 param1;
	st.param.b64 	[param1], %rd3;
	.param .b32 retval0;
	call.uni (retval0), 
	vprintf, 
	(
	param0, 
	param1
	);
	ld.param.b32 	%r11, [retval0];
	} // callseq 5
	ret;

}
	// .globl	_Z13sum_array_gpuPiS_S_i
.visible .entry _Z13sum_array_gpuPiS_S_i(
	.param .u64 .ptr .align 1 _Z13sum_array_gpuPiS_S_i_param_0,
	.param .u64 .ptr .align 1 _Z13sum_array_gpuPiS_S_i_param_1,
	.param .u64 .ptr .align 1 _Z13sum_array_gpuPiS_S_i_param_2,
	.param .u32 _Z13sum_array_gpuPiS_S_i_param_3
)
{
	.local .align 16 .b8 	__local_depot5[16];
	.reg .b64 	%SP;
	.reg .b64 	%SPL;
	.reg .pred 	%p<2>;
	.reg .b32 	%r<16>;
	.reg .b64 	%rd<20>;

	mov.u64 	%SPL, __local_depot5;
	cvta.local.u64 	%SP, %SPL;
	ld.param.u64 	%rd4, [_Z13sum_array_gpuPiS_S_i_param_0];
	ld.param.u64 	%rd5, [_Z13sum_array_gpuPiS_S_i_param_1];
	ld.param.u64 	%rd6, [_Z13sum_array_gpuPiS_S_i_param_2];
	ld.param.u32 	%r5, [_Z13sum_array_gpuPiS_S_i_param_3];
	cvta.to.global.u64 	%rd1, %rd6;
	cvta.to.global.u64 	%rd2, %rd5;
	cvta.to.global.u64 	%rd3, %rd4;
	mov.u32 	%r6, %ctaid.x;
	mov.u32 	%r7, %ntid.x;
	mov.u32 	%r8, %tid.x;
	mad.lo.s32 	%r1, %r6, %r7, %r8;
	setp.lt.s32 	%p1, %r1, %r5;
	@%p1 bra 	$L__BB5_2;
	mul.wide.s32 	%rd7, %r1, 4;
	add.s64 	%rd8, %rd1, %rd7;
	ld.global.u32 	%r15, [%rd8];
	bra.uni 	$L__BB5_3;
$L__BB5_2:
	mul.wide.s32 	%rd9, %r1, 4;
	add.s64 	%rd10, %rd3, %rd9;
	ld.global.u32 	%r9, [%rd10];
	add.s64 	%rd11, %rd2, %rd9;
	ld.global.u32 	%r10, [%rd11];
	add.s32 	%r15, %r10, %r9;
	add.s64 	%rd12, %rd1, %rd9;
	st.global.u32 	[%rd12], %r15;
$L__BB5_3:
	add.u64 	%rd13, %SP, 0;
	add.u64 	%rd14, %SPL, 0;
	mul.wide.s32 	%rd15, %r1, 4;
	add.s64 	%rd16, %rd3, %rd15;
	ld.global.u32 	%r11, [%rd16];
	add.s64 	%rd17, %rd2, %rd15;
	ld.global.u32 	%r12, [%rd17];
	st.local.v4.u32 	[%rd14], {%r1, %r11, %r12, %r15};
	mov.u64 	%rd18, $str$5;
	cvta.global.u64 	%rd19, %rd18;
	{ // callseq 6, 0
	.param .b64 param0;
	st.param.b64 	[param0], %rd19;
	.param .b64 param1;
	st.param.b64 	[param1], %rd13;
	.param .b32 retval0;
	call.uni (retval0), 
	vprintf, 
	(
	param0, 
	param1
	);
	ld.param.b32 	%r13, [retval0];
	} // callseq 6
	ret;

}


// ===== COMPILED SASS (sm_100) =====

	.target	sm_100

	.elftype	@"ET_EXEC"


//--------------------- .note.nv.tkinfo           --------------------------
	.section	.note.nv.tkinfo,"",@"SHT_NOTE"
	.sectionflags	@"SHF_NOTE_NV_TKINFO"
	.tkinfo
        /*0018*/ 	.word	0x00000002
        /*0030*/ 	.string	""
        /*0030*/ 	.string	"ptxas"
        /*0030*/ 	.string	"Cuda compilation tools, release 13.0, V13.0.88"
        /*0030*/ 	.string	"Build cuda_13.0.r13.0/compiler.36424714_0"
        /*0030*/ 	.string	"-arch sm_100 -m 64 "



//--------------------- .note.nv.cuinfo           --------------------------
	.section	.note.nv.cuinfo,"",@"SHT_NOTE"
	.sectionflags	@"SHF_NOTE_NV_CUINFO"
        /*0018*/ 	.short	0x0002
        /*001a*/ 	.short	0x0064
        /*001c*/ 	.short	0x0082
	.zero		2


//--------------------- .nv.info                  --------------------------
	.section	.nv.info,"",@"SHT_CUDA_INFO"
	.align	4


	//----- nvinfo : EIATTR_REGCOUNT
	.align		4
        /*0000*/ 	.byte	0x04, 0x2f
        /*0002*/ 	.short	(.L_7 - .L_6)
	.align		4
.L_6:
        /*0004*/ 	.word	index@(_Z15print_threadIdsv)
        /*0008*/ 	.word	0x00000018


	//----- nvinfo : EIATTR_FRAME_SIZE
	.align		4
.L_7:
        /*000c*/ 	.byte	0x04, 0x11
        /*000e*/ 	.short	(.L_9 - .L_8)
	.align		4
.L_8:
        /*0010*/ 	.word	index@(_Z15print_threadIdsv)
        /*0014*/ 	.word	0x00000028


	//----- nvinfo : EIATTR_REGCOUNT
	.align		4
.L_9:
        /*0018*/ 	.byte	0x04, 0x2f
        /*001a*/ 	.short	(.L_11 - .L_10)
	.align		4
.L_10:
        /*001c*/ 	.word	index@(_Z25unique_idx_calc_threadIdxPi)
        /*0020*/ 	.word	0x00000018


	//----- nvinfo : EIATTR_FRAME_SIZE
	.align		4
.L_11:
        /*0024*/ 	.byte	0x04, 0x11
        /*0026*/ 	.short	(.L_13 - .L_12)
	.align		4
.L_12:
        /*0028*/ 	.word	index@(_Z25unique_idx_calc_threadIdxPi)
        /*002c*/ 	.word	0x00000010


	//----- nvinfo : EIATTR_REGCOUNT
	.align		4
.L_13:
        /*0030*/ 	.byte	0x04, 0x2f
        /*0032*/ 	.short	(.L_15 - .L_14)
	.align		4
.L_14:
        /*0034*/ 	.word	index@(_Z22unique_gid_calculationPi)
        /*0038*/ 	.word	0x0000001a


	//----- nvinfo : EIATTR_FRAME_SIZE
	.align		4
.L_15:
        /*003c*/ 	.byte	0x04, 0x11
        /*003e*/ 	.short	(.L_17 - .L_16)
	.align		4
.L_16:
        /*0040*/ 	.word	index@(_Z22unique_gid_calculationPi)
        /*0044*/ 	.word	0x00000020


	//----- nvinfo : EIATTR_REGCOUNT
	.align		4
.L_17:
        /*0048*/ 	.byte	0x04, 0x2f
        /*004a*/ 	.short	(.L_19 - .L_18)
	.align		4
.L_18:
        /*004c*/ 	.word	index@(_Z12mem_trs_testPi)
        /*0050*/ 	.word	0x00000018


	//----- nvinfo : EIATTR_FRAME_SIZE
	.align		4
.L_19:
        /*0054*/ 	.byte	0x04, 0x11
        /*0056*/ 	.short	(.L_21 - .L_20)
	.align		4
.L_20:
        /*0058*/ 	.word	index@(_Z12mem_trs_testPi)
        /*005c*/ 	.word	0x00000010


	//----- nvinfo : EIATTR_REGCOUNT
	.align		4
.L_21:
        /*0060*/ 	.byte	0x04, 0x2f
        /*0062*/ 	.short	(.L_23 - .L_22)
	.align		4
.L_22:
        /*0064*/ 	.word	index@(_Z13mem_trs_test1Pii)
        /*0068*/ 	.word	0x00000018


	//----- nvinfo : EIATTR_FRAME_SIZE
	.align		4
.L_23:
        /*006c*/ 	.byte	0x04, 0x11
        /*006e*/ 	.short	(.L_25 - .L_24)
	.align		4
.L_24:
        /*0070*/ 	.word	index@(_Z13mem_trs_test1Pii)
        /*0074*/ 	.word	0x00000010


	//----- nvinfo : EIATTR_REGCOUNT
	.align		4
.L_25:
        /*0078*/ 	.byte	0x04, 0x2f
        /*007a*/ 	.short	(.L_27 - .L_26)
	.align		4
.L_26:
        /*007c*/ 	.word	index@(_Z13sum_array_gpuPiS_S_i)
        /*0080*/ 	.word	0x00000018


	//----- nvinfo : EIATTR_FRAME_SIZE
	.align		4
.L_27:
        /*0084*/ 	.byte	0x04, 0x11
        /*0086*/ 	.short	(.L_29 - .L_28)
	.align		4
.L_28:
        /*0088*/ 	.word	index@(_Z13sum_array_gpuPiS_S_i)
        /*008c*/ 	.word	0x00000010


	//----- nvinfo : EIATTR_MIN_STACK_SIZE
	.align		4
.L_29:
        /*0090*/ 	.byte	0x04, 0x12
        /*0092*/ 	.short	(.L_31 - .L_30)
	.align		4
.L_30:
        /*0094*/ 	.word	index@(_Z13sum_array_gpuPiS_S_i)
        /*0098*/ 	.word	0x00000010


	//----- nvinfo : EIATTR_MIN_STACK_SIZE
	.align		4
.L_31:
        /*009c*/ 	.byte	0x04, 0x12
        /*009e*/ 	.short	(.L_33 - .L_32)
	.align		4
.L_32:
        /*00a0*/ 	.word	index@(_Z13mem_trs_test1Pii)
        /*00a4*/ 	.word	0x00000010


	//----- nvinfo : EIATTR_MIN_STACK_SIZE
	.align		4
.L_33:
        /*00a8*/ 	.byte	0x04, 0x12
        /*00aa*/ 	.short	(.L_35 - .L_34)
	.align		4
.L_34:
        /*00ac*/ 	.word	index@(_Z12mem_trs_testPi)
        /*00b0*/ 	.word	0x00000010


	//----- nvinfo : EIATTR_MIN_STACK_SIZE
	.align		4
.L_35:
        /*00b4*/ 	.byte	0x04, 0x12
        /*00b6*/ 	.short	(.L_37 - .L_36)
	.align		4
.L_36:
        /*00b8*/ 	.word	index@(_Z22unique_gid_calculationPi)
        /*00bc*/ 	.word	0x00000020


	//----- nvinfo : EIATTR_MIN_STACK_SIZE
	.align		4
.L_37:
        /*00c0*/ 	.byte	0x04, 0x12
        /*00c2*/ 	.short	(.L_39 - .L_38)
	.align		4
.L_38:
        /*00c4*/ 	.word	index@(_Z25unique_idx_calc_threadIdxPi)
        /*00c8*/ 	.word	0x00000010


	//----- nvinfo : EIATTR_MIN_STACK_SIZE
	.align		4
.L_39:
        /*00cc*/ 	.byte	0x04, 0x12
        /*00ce*/ 	.short	(.L_41 - .L_40)
	.align		4
.L_40:
        /*00d0*/ 	.word	index@(_Z15print_threadIdsv)
        /*00d4*/ 	.word	0x00000028
.L_41:


//--------------------- .nv.compat                --------------------------
	.section	.nv.compat,"",@"SHT_CUDA_COMPAT_INFO"
	.align	4
        /*0000*/ 	.byte	0x02, 0x09, 0x00, 0x00, 0x02, 0x02, 0x01, 0x00, 0x02, 0x05, 0x05, 0x00, 0x03, 0x07, 0x01, 0x01
        /*0010*/ 	.byte	0x02, 0x03, 0x00, 0x00, 0x02, 0x06, 0x01, 0x00, 0x04, 0x0b, 0x08, 0x00, 0x09, 0x00, 0x00, 0x00
        /*0020*/ 	.byte	0x00, 0x00, 0x00, 0x00


//--------------------- .nv.info._Z13sum_array_gpuPiS_S_i --------------------------
	.section	.nv.info._Z13sum_array_gpuPiS_S_i,"",@"SHT_CUDA_INFO"
	.sectionflags	@""
	.align	4


	//----- nvinfo : EIATTR_CUDA_API_VERSION
	.align		4
        /*0000*/ 	.byte	0x04, 0x37
        /*0002*/ 	.short	(.L_43 - .L_42)
.L_42:
        /*0004*/ 	.word	0x00000082


	//----- nvinfo : EIATTR_KPARAM_INFO
	.align		4
.L_43:
        /*0008*/ 	.byte	0x04, 0x17
        /*000a*/ 	.short	(.L_45 - .L_44)
.L_44:
        /*000c*/ 	.word	0x00000000
        /*0010*/ 	.short	0x0003
        /*0012*/ 	.short	0x0018
        /*0014*/ 	.byte	0x00, 0xf0, 0x11, 0x00


	//----- nvinfo : EIATTR_KPARAM_INFO
	.align		4
.L_45:
        /*0018*/ 	.byte	0x04, 0x17
        /*001a*/ 	.short	(.L_47 - .L_46)
.L_46:
        /*001c*/ 	.word	0x00000000
        /*0020*/ 	.short	0x0002
        /*0022*/ 	.short	0x0010
        /*0024*/ 	.byte	0x00, 0xf5, 0x21, 0x00


	//----- nvinfo : EIATTR_KPARAM_INFO
	.align		4
.L_47:
        /*0028*/ 	.byte	0x04, 0x17
        /*002a*/ 	.short	(.L_49 - .L_48)
.L_48:
        /*002c*/ 	.word	0x00000000
        /*0030*/ 	.short	0x0001
        /*0032*/ 	.short	0x0008
        /*0034*/ 	.byte	0x00, 0xf5, 0x21, 0x00


	//----- nvinfo : EIATTR_KPARAM_INFO
	.align		4
.L_49:
        /*0038*/ 	.byte	0x04, 0x17
        /*003a*/ 	.short	(.L_51 - .L_50)
.L_50:
        /*003c*/ 	.word	0x00000000
        /*0040*/ 	.short	0x0000
        /*0042*/ 	.short	0x0000
        /*0044*/ 	.byte	0x00, 0xf5, 0x21, 0x00


	//----- nvinfo : EIATTR_SPARSE_MMA_MASK
	.align		4
.L_51:
        /*0048*/ 	.byte	0x03, 0x50
        /*004a*/ 	.short	0x0000


	//----- nvinfo : EIATTR_MAXREG_COUNT
	.align		4
        /*004c*/ 	.byte	0x03, 0x1b
        /*004e*/ 	.short	0x00ff


	//----- nvinfo : EIATTR_EXTERNS
	.align		4
        /*0050*/ 	.byte	0x04, 0x0f
        /*0052*/ 	.short	(.L_53 - .L_52)


	//   ....[0]....
	.align		4
.L_52:
        /*0054*/ 	.word	index@(vprintf)


	//----- nvinfo : EIATTR_MERCURY_ISA_VERSION
	.align		4
.L_53:
        /*0058*/ 	.byte	0x03, 0x5f
        /*005a*/ 	.short	0x0101


	//----- nvinfo : EIATTR_VRC_CTA_INIT_COUNT
	.align		4
        /*005c*/ 	.byte	0x02, 0x4a
	.zero		1
	.zero		1


	//----- nvinfo : EIATTR_SYSCALL_OFFSETS
	.align		4
        /*0060*/ 	.byte	0x04, 0x46
        /*0062*/ 	.short	(.L_55 - .L_54)


	//   ....[0]....
.L_54:
        /*0064*/ 	.word	0x00000210


	//----- nvinfo : EIATTR_EXIT_INSTR_OFFSETS
	.align		4
.L_55:
        /*0068*/ 	.byte	0x04, 0x1c
        /*006a*/ 	.short	(.L_57 - .L_56)


	//   ....[0]....
.L_56:
        /*006c*/ 	.word	0x00000220


	//----- nvinfo : EIATTR_CBANK_PARAM_SIZE
	.align		4
.L_57:
        /*0070*/ 	.byte	0x03, 0x19
        /*0072*/ 	.short	0x001c


	//----- nvinfo : EIATTR_PARAM_CBANK
	.align		4
        /*0074*/ 	.byte	0x04, 0x0a
        /*0076*/ 	.short	(.L_59 - .L_58)
	.align		4
.L_58:
        /*0078*/ 	.word	index@(.nv.constant0._Z13sum_array_gpuPiS_S_i)
        /*007c*/ 	.short	0x0380
        /*007e*/ 	.short	0x001c


	//----- nvinfo : EIATTR_SW_WAR
	.align		4
.L_59:
        /*0080*/ 	.byte	0x04, 0x36
        /*0082*/ 	.short	(.L_61 - .L_60)
.L_60:
        /*0084*/ 	.word	0x00000008
.L_61:


//--------------------- .nv.info._Z13mem_trs_test1Pii --------------------------
	.section	.nv.info._Z13mem_trs_test1Pii,"",@"SHT_CUDA_INFO"
	.sectionflags	@""
	.align	4


	//----- nvinfo : EIATTR_CUDA_API_VERSION
	.align		4
        /*0000*/ 	.byte	0x04, 0x37
        /*0002*/ 	.short	(.L_63 - .L_62)
.L_62:
        /*0004*/ 	.word	0x00000082


	//----- nvinfo : EIATTR_KPARAM_INFO
	.align		4
.L_63:
        /*0008*/ 	.byte	0x04, 0x17
        /*000a*/ 	.short	(.L_65 - .L_64)
.L_64:
        /*000c*/ 	.word	0x00000000
        /*0010*/ 	.short	0x0001
        /*0012*/ 	.short	0x0008
        /*0014*/ 	.byte	0x00, 0xf0, 0x11, 0x00


	//----- nvinfo : EIATTR_KPARAM_INFO
	.align		4
.L_65:
        /*0018*/ 	.byte	0x04, 0x17
        /*001a*/ 	.short	(.L_67 - .L_66)
.L_66:
        /*001c*/ 	.word	0x00000000
        /*0020*/ 	.short	0x0000
        /*0022*/ 	.short	0x0000
        /*0024*/ 	.byte	0x00, 0xf5, 0x21, 0x00


	//----- nvinfo : EIATTR_SPARSE_MMA_MASK
	.align		4
.L_67:
        /*0028*/ 	.byte	0x03, 0x50
        /*002a*/ 	.short	0x0000


	//----- nvinfo : EIATTR_MAXREG_COUNT
	.align		4
        /*002c*/ 	.byte	0x03, 0x1b
        /*002e*/ 	.short	0x00ff


	//----- nvinfo : EIATTR_EXTERNS
	.align		4
        /*0030*/ 	.byte	0x04, 0x0f
        /*0032*/ 	.short	(.L_69 - .L_68)


	//   ....[0]....
	.align		4
.L_68:
        /*0034*/ 	.word	index@(vprintf)


	//----- nvinfo : EIATTR_MERCURY_ISA_VERSION
	.align		4
.L_69:
        /*0038*/ 	.byte	0x03, 0x5f
        /*003a*/ 	.short	0x0101


	//----- nvinfo : EIATTR_VRC_CTA_INIT_COUNT
	.align		4
        /*003c*/ 	.byte	0x02, 0x4a
	.zero		1
	.zero		1


	//----- nvinfo : EIATTR_SYSCALL_OFFSETS
	.align		4
        /*0040*/ 	.byte	0x04, 0x46
        /*0042*/ 	.short	(.L_71 - .L_70)


	//   ....[0]....
.L_70:
        /*0044*/ 	.word	0x000001b0


	//----- nvinfo : EIATTR_EXIT_INSTR_OFFSETS
	.align		4
.L_71:
        /*0048*/ 	.byte	0x04, 0x1c
        /*004a*/ 	.short	(.L_73 - .L_72)


	//   ....[0]....
.L_72:
        /*004c*/ 	.word	0x000001c0


	//----- nvinfo : EIATTR_CBANK_PARAM_SIZE
	.align		4
.L_73:
        /*0050*/ 	.byte	0x03, 0x19
        /*0052*/ 	.short	0x000c


	//----- nvinfo : EIATTR_PARAM_CBANK
	.align		4
        /*0054*/ 	.byte	0x04, 0x0a
        /*0056*/ 	.short	(.L_75 - .L_74)
	.align		4
.L_74:
        /*0058*/ 	.word	index@(.nv.constant0._Z13mem_trs_test1Pii)
        /*005c*/ 	.short	0x0380
        /*005e*/ 	.short	0x000c


	//----- nvinfo : EIATTR_SW_WAR
	.align		4
.L_75:
        /*0060*/ 	.byte	0x04, 0x36
        /*0062*/ 	.short	(.L_77 - .L_76)
.L_76:
        /*0064*/ 	.word	0x00000008
.L_77:


//--------------------- .nv.info._Z12mem_trs_testPi --------------------------
	.section	.nv.info._Z12mem_trs_testPi,"",@"SHT_CUDA_INFO"
	.sectionflags	@""
	.align	4


	//----- nvinfo : EIATTR_CUDA_API_VERSION
	.align		4
        /*0000*/ 	.byte	0x04, 0x37
        /*0002*/ 	.short	(.L_79 - .L_78)
.L_78:
        /*0004*/ 	.word	0x00000082


	//----- nvinfo : EIATTR_KPARAM_INFO
	.align		4
.L_79:
        /*0008*/ 	.byte	0x04, 0x17
        /*000a*/ 	.short	(.L_81 - .L_80)
.L_80:
        /*000c*/ 	.word	0x00000000
        /*0010*/ 	.short	0x0000
        /*0012*/ 	.short	0x0000
        /*0014*/ 	.byte	0x00, 0xf5, 0x21, 0x00


	//----- nvinfo : EIATTR_SPARSE_MMA_MASK
	.align		4
.L_81:
        /*0018*/ 	.byte	0x03, 0x50
        /*001a*/ 	.short	0x0000


	//----- nvinfo : EIATTR_MAXREG_COUNT
	.align		4
        /*001c*/ 	.byte	0x03, 0x1b
        /*001e*/ 	.short	0x00ff


	//----- nvinfo : EIATTR_EXTERNS
	.align		4
        /*0020*/ 	.byte	0x04, 0x0f
        /*0022*/ 	.short	(.L_83 - .L_82)


	//   ....[0]....
	.align		4
.L_82:
        /*0024*/ 	.word	index@(vprintf)


	//----- nvinfo : EIATTR_MERCURY_ISA_VERSION
	.align		4
.L_83:
        /*0028*/ 	.byte	0x03, 0x5f
        /*002a*/ 	.short	0x0101


	//----- nvinfo : EIATTR_VRC_CTA_INIT_COUNT
	.align		4
        /*002c*/ 	.byte	0x02, 0x4a
	.zero		1
	.zero		1


	//----- nvinfo : EIATTR_SYSCALL_OFFSETS
	.align		4
        /*0030*/ 	.byte	0x04, 0x46
        /*0032*/ 	.short	(.L_85 - .L_84)


	//   ....[0]....
.L_84:
        /*0034*/ 	.word	0x000001b0


	//----- nvinfo : EIATTR_EXIT_INSTR_OFFSETS
	.align		4
.L_85:
        /*0038*/ 	.byte	0x04, 0x1c
        /*003a*/ 	.short	(.L_87 - .L_86)


	//   ....[0]....
.L_86:
        /*003c*/ 	.word	0x000001c0


	//----- nvinfo : EIATTR_CBANK_PARAM_SIZE
	.align		4
.L_87:
        /*0040*/ 	.byte	0x03, 0x19
        /*0042*/ 	.short	0x0008


	//----- nvinfo : EIATTR_PARAM_CBANK
	.align		4
        /*0044*/ 	.byte	0x04, 0x0a
        /*0046*/ 	.short	(.L_89 - .L_88)
	.align		4
.L_88:
        /*0048*/ 	.word	index@(.nv.constant0._Z12mem_trs_testPi)
        /*004c*/ 	.short	0x0380
        /*004e*/ 	.short	0x0008


	//----- nvinfo : EIATTR_SW_WAR
	.align		4
.L_89:
        /*0050*/ 	.byte	0x04, 0x36
        /*0052*/ 	.short	(.L_91 - .L_90)
.L_90:
        /*0054*/ 	.word	0x00000008
.L_91:


//--------------------- .nv.info._Z22unique_gid_calculationPi --------------------------
	.section	.nv.info._Z22unique_gid_calculationPi,"",@"SHT_CUDA_INFO"
	.sectionflags	@""
	.align	4


	//----- nvinfo : EIATTR_CUDA_API_VERSION
	.align		4
        /*0000*/ 	.byte	0x04, 0x37
        /*0002*/ 	.short	(.L_93 - .L_92)
.L_92:
        /*0004*/ 	.word	0x00000082


	//----- nvinfo : EIATTR_KPARAM_INFO
	.align		4
.L_93:
        /*0008*/ 	.byte	0x04, 0x17
        /*000a*/ 	.short	(.L_95 - .L_94)
.L_94:
        /*000c*/ 	.word	0x00000000
        /*0010*/ 	.short	0x0000
        /*0012*/ 	.short	0x0000
        /*0014*/ 	.byte	0x00, 0xf5, 0x21, 0x00


	//----- nvinfo : EIATTR_SPARSE_MMA_MASK
	.align		4
.L_95:
        /*0018*/ 	.byte	0x03, 0x50
        /*001a*/ 	.short	0x0000


	//----- nvinfo : EIATTR_MAXREG_COUNT
	.align		4
        /*001c*/ 	.byte	0x03, 0x1b
        /*001e*/ 	.short	0x00ff


	//----- nvinfo : EIATTR_EXTERNS
	.align		4
        /*0020*/ 	.byte	0x04, 0x0f
        /*0022*/ 	.short	(.L_97 - .L_96)


	//   ....[0]....
	.align		4
.L_96:
        /*0024*/ 	.word	index@(vprintf)


	//----- nvinfo : EIATTR_MERCURY_ISA_VERSION
	.align		4
.L_97:
        /*0028*/ 	.byte	0x03, 0x5f
        /*002a*/ 	.short	0x0101


	//----- nvinfo : EIATTR_VRC_CTA_INIT_COUNT
	.align		4
        /*002c*/ 	.byte	0x02, 0x4a
	.zero		1
	.zero		1


	//----- nvinfo : EIATTR_SYSCALL_OFFSETS
	.align		4
        /*0030*/ 	.byte	0x04, 0x46
        /*0032*/ 	.short	(.L_99 - .L_98)


	//   ....[0]....
.L_98:
        /*0034*/ 	.word	0x000001e0


	//   ....[1]....
        /*0038*/ 	.word	0x000002f0


	//----- nvinfo : EIATTR_EXIT_INSTR_OFFSETS
	.align		4
.L_99:
        /*003c*/ 	.byte	0x04, 0x1c
        /*003e*/ 	.short	(.L_101 - .L_100)


	//   ....[0]....
.L_100:
        /*0040*/ 	.word	0x00000300


	//----- nvinfo : EIATTR_CBANK_PARAM_SIZE
	.align		4
.L_101:
        /*0044*/ 	.byte	0x03, 0x19
        /*0046*/ 	.short	0x0008


	//----- nvinfo : EIATTR_PARAM_CBANK
	.align		4
        /*0048*/ 	.byte	0x04, 0x0a
        /*004a*/ 	.short	(.L_103 - .L_102)
	.align		4
.L_102:
        /*004c*/ 	.word	index@(.nv.constant0._Z22unique_gid_calculationPi)
        /*0050*/ 	.short	0x0380
        /*0052*/ 	.short	0x0008


	//----- nvinfo : EIATTR_SW_WAR
	.align		4
.L_103:
        /*0054*/ 	.byte	0x04, 0x36
        /*0056*/ 	.short	(.L_105 - .L_104)
.L_104:
        /*0058*/ 	.word	0x00000008
.L_105:


//--------------------- .nv.info._Z25unique_idx_calc_threadIdxPi --------------------------
	.section	.nv.info._Z25unique_idx_calc_threadIdxPi,"",@"SHT_CUDA_INFO"
	.sectionflags	@""
	.align	4


	//----- nvinfo : EIATTR_CUDA_API_VERSION
	.align		4
        /*0000*/ 	.byte	0x04, 0x37
        /*0002*/ 	.short	(.L_107 - .L_106)
.L_106:
        /*0004*/ 	.word	0x00000082


	//----- nvinfo : EIATTR_KPARAM_INFO
	.align		4
.L_107:
        /*0008*/ 	.byte	0x04, 0x17
        /*000a*/ 	.short	(.L_109 - .L_108)
.L_108:
        /*000c*/ 	.word	0x00000000
        /*0010*/ 	.short	0x0000
        /*0012*/ 	.short	0x0000
        /*0014*/ 	.byte	0x00, 0xf5, 0x21, 0x00


	//----- nvinfo : EIATTR_SPARSE_MMA_MASK
	.align		4
.L_109:
        /*0018*/ 	.byte	0x03, 0x50
        /*001a*/ 	.short	0x0000


	//----- nvinfo : EIATTR_MAXREG_COUNT
	.align		4
        /*001c*/ 	.byte	0x03, 0x1b
        /*001e*/ 	.short	0x00ff


	//----- nvinfo : EIATTR_EXTERNS
	.align		4
        /*0020*/ 	.byte	0x04, 0x0f
        /*0022*/ 	.short	(.L_111 - .L_110)


	//   ....[0]....
	.align		4
.L_110:
        /*0024*/ 	.word	index@(vprintf)


	//----- nvinfo : EIATTR_MERCURY_ISA_VERSION
	.align		4
.L_111:
        /*0028*/ 	.byte	0x03, 0x5f
        /*002a*/ 	.short	0x0101


	//----- nvinfo : EIATTR_VRC_CTA_INIT_COUNT
	.align		4
        /*002c*/ 	.byte	0x02, 0x4a
	.zero		1
	.zero		1


	//----- nvinfo : EIATTR_SYSCALL_OFFSETS
	.align		4
        /*0030*/ 	.byte	0x04, 0x46
        /*0032*/ 	.short	(.L_113 - .L_112)


	//   ....[0]....
.L_112:
        /*0034*/ 	.word	0x00000170


	//----- nvinfo : EIATTR_EXIT_INSTR_OFFSETS
	.align		4
.L_113:
        /*0038*/ 	.byte	0x04, 0x1c
        /*003a*/ 	.short	(.L_115 - .L_114)


	//   ....[0]....
.L_114:
        /*003c*/ 	.word	0x00000180


	//----- nvinfo : EIATTR_CBANK_PARAM_SIZE
	.align		4
.L_115:
        /*0040*/ 	.byte	0x03, 0x19
        /*0042*/ 	.short	0x0008


	//----- nvinfo : EIATTR_PARAM_CBANK
	.align		4
        /*0044*/ 	.byte	0x04, 0x0a
        /*0046*/ 	.short	(.L_117 - .L_116)
	.align		4
.L_116:
        /*0048*/ 	.word	index@(.nv.constant0._Z25unique_idx_calc_threadIdxPi)
        /*004c*/ 	.short	0x0380
        /*004e*/ 	.short	0x0008


	//----- nvinfo : EIATTR_SW_WAR
	.align		4
.L_117:
        /*0050*/ 	.byte	0x04, 0x36
        /*0052*/ 	.short	(.L_119 - .L_118)
.L_118:
        /*0054*/ 	.word	0x00000008
.L_119:


//--------------------- .nv.info._Z15print_threadIdsv --------------------------
	.section	.nv.info._Z15print_threadIdsv,"",@"SHT_CUDA_INFO"
	.sectionflags	@""
	.align	4


	//----- nvinfo : EIATTR_CUDA_API_VERSION
	.align		4
        /*0000*/ 	.byte	0x04, 0x37
        /*0002*/ 	.short	(.L_121 - .L_120)
.L_120:
        /*0004*/ 	.word	0x00000082


	//----- nvinfo : EIATTR_SPARSE_MMA_MASK
	.align		4
.L_121:
        /*0008*/ 	.byte	0x03, 0x50
        /*000a*/ 	.short	0x0000


	//----- nvinfo : EIATTR_MAXREG_COUNT
	.align		4
        /*000c*/ 	.byte	0x03, 0x1b
        /*000e*/ 	.short	0x00ff


	//----- nvinfo : EIATTR_EXTERNS
	.align		4
        /*0010*/ 	.byte	0x04, 0x0f
        /*0012*/ 	.short	(.L_123 - .L_122)


	//   ....[0]....
	.align		4
.L_122:
        /*0014*/ 	.word	index@(vprintf)


	//----- nvinfo : EIATTR_MERCURY_ISA_VERSION
	.align		4
.L_123:
        /*0018*/ 	.byte	0x03, 0x5f
        /*001a*/ 	.short	0x0101


	//----- nvinfo : EIATTR_VRC_CTA_INIT_COUNT
	.align		4
        /*001c*/ 	.byte	0x02, 0x4a
	.zero		1
	.zero		1


	//----- nvinfo : EIATTR_SYSCALL_OFFSETS
	.align		4
        /*0020*/ 	.byte	0x04, 0x46
        /*0022*/ 	.short	(.L_125 - .L_124)


	//   ....[0]....
.L_124:
        /*0024*/ 	.word	0x000001a0


	//----- nvinfo : EIATTR_EXIT_INSTR_OFFSETS
	.align		4
.L_125:
        /*0028*/ 	.byte	0x04, 0x1c
        /*002a*/ 	.short	(.L_127 - .L_126)


	//   ....[0]....
.L_126:
        /*002c*/ 	.word	0x000001b0


	//----- nvinfo : EIATTR_SW_WAR
	.align		4
.L_127:
        /*0030*/ 	.byte	0x04, 0x36
        /*0032*/ 	.short	(.L_129 - .L_128)
.L_128:
        /*0034*/ 	.word	0x00000008
.L_129:


//--------------------- .nv.callgraph             --------------------------
	.section	.nv.callgraph,"",@"SHT_CUDA_CALLGRAPH"
	.align	4
	.sectionentsize	8
	.align		4
        /*0000*/ 	.word	0x00000000
	.align		4
        /*0004*/ 	.word	0xffffffff
	.align		4
        /*0008*/ 	.word	index@(_Z13sum_array_gpuPiS_S_i)
	.align		4
        /*000c*/ 	.word	index@(vprintf)
	.align		4
        /*0010*/ 	.word	index@(_Z13mem_trs_test1Pii)
	.align		4
        /*0014*/ 	.word	index@(vprintf)
	.align		4
        /*0018*/ 	.word	index@(_Z12mem_trs_testPi)
	.align		4
        /*001c*/ 	.word	index@(vprintf)
	.align		4
        /*0020*/ 	.word	index@(_Z22unique_gid_calculationPi)
	.align		4
        /*0024*/ 	.word	index@(vprintf)
	.align		4
        /*0028*/ 	.word	index@(_Z25unique_idx_calc_threadIdxPi)
	.align		4
        /*002c*/ 	.word	index@(vprintf)
	.align		4
        /*0030*/ 	.word	index@(_Z15print_threadIdsv)
	.align		4
        /*0034*/ 	.word	index@(vprintf)
	.align		4
        /*0038*/ 	.word	0x00000000
	.align		4
        /*003c*/ 	.word	0xfffffffe
	.align		4
        /*0040*/ 	.word	0x00000000
	.align		4
        /*0044*/ 	.word	0xfffffffd
	.align		4
        /*0048*/ 	.word	0x00000000
	.align		4
        /*004c*/ 	.word	0xfffffffc


//--------------------- .nv.constant4             --------------------------
	.section	.nv.constant4,"a",@progbits
	.align	8
	.align		8
.nv.constant4:
        /*0000*/ 	.dword	vprintf
	.align		8
        /*0008*/ 	.dword	$str
	.align		8
        /*0010*/ 	.dword	$str$1
	.align		8
        /*0018*/ 	.dword	$str$2
	.align		8
        /*0020*/ 	.dword	$str$3
	.align		8
        /*0028*/ 	.dword	$str$4
	.align		8
        /*0030*/ 	.dword	$str$5


//--------------------- .text._Z13sum_array_gpuPiS_S_i --------------------------
	.section	.text._Z13sum_array_gpuPiS_S_i,"ax",@progbits
	.align	128
        .global         _Z13sum_array_gpuPiS_S_i
        .type           _Z13sum_array_gpuPiS_S_i,@function
        .size           _Z13sum_array_gpuPiS_S_i,(.L_x_13 - _Z13sum_array_gpuPiS_S_i)
        .other          _Z13sum_array_gpuPiS_S_i,@"STO_CUDA_ENTRY STV_DEFAULT"
_Z13sum_array_gpuPiS_S_i:
.text._Z13sum_array_gpuPiS_S_i:
[----:B------:R-:W0:Y:S01]  /*0000*/  LDC R1, c[0x0][0x37c] ;  /* 0x0000df00ff017b82 */ /* 0x000e220000000800 */
[----:B------:R-:W1:Y:S01]  /*0010*/  S2R R5, SR_TID.X ;  /* 0x0000000000057919 */ /* 0x000e620000002100 */
[----:B------:R-:W2:Y:S06]  /*0020*/  LDCU UR6, c[0x0][0x2fc] ;  /* 0x00005f80ff0677ac */ /* 0x000eac0008000800 */
[----:B------:R-:W1:Y:S01]  /*0030*/  S2UR UR4, SR_CTAID.X ;  /* 0x00000000000479c3 */ /* 0x000e620000002500 */
[----:B0-----:R-:W-:Y:S01]  /*0040*/  IADD3 R1, PT, PT, R1, -0x10, RZ ;  /* 0xfffffff001017810 */ /* 0x001fe20007ffe0ff */
[----:B------:R-:W0:Y:S01]  /*0050*/  LDCU UR7, c[0x0][0x398] ;  /* 0x00007300ff0777ac */ /* 0x000e220008000800 */
[----:B------:R-:W3:Y:S05]  /*0060*/  LDCU.64 UR8, c[0x4][0x30] ;  /* 0x01000600ff0877ac */ /* 0x000eea0008000a00 */
[----:B------:R-:W1:Y:S08]  /*0070*/  LDC R8, c[0x0][0x360] ;  /* 0x0000d800ff087b82 */ /* 0x000e700000000800 */
[----:B------:R-:W4:Y:S08]  /*0080*/  LDC.64 R12, c[0x0][0x380] ;  /* 0x0000e000ff0c7b82 */ /* 0x000f300000000a00 */
[----:B------:R-:W5:Y:S08]  /*0090*/  LDC.64 R14, c[0x0][0x388] ;  /* 0x0000e200ff0e7b82 */ /* 0x000f700000000a00 */
[----:B------:R-:W2:Y:S01]  /*00a0*/  LDC.64 R2, c[0x0][0x390] ;  /* 0x0000e400ff027b82 */ /* 0x000ea20000000a00 */
[----:B-1----:R-:W-:Y:S01]  /*00b0*/  IMAD R8, R8, UR4, R5 ;  /* 0x0000000408087c24 */ /* 0x002fe2000f8e0205 */
[----:B------:R-:W1:Y:S04]  /*00c0*/  LDCU.64 UR4, c[0x0][0x358] ;  /* 0x00006b00ff0477ac */ /* 0x000e680008000a00 */
[C---:B0-----:R-:W-:Y:S01]  /*00d0*/  ISETP.GE.AND P0, PT, R8.reuse, UR7, PT ;  /* 0x0000000708007c0c */ /* 0x041fe2000bf06270 */
[----:B----4-:R-:W-:-:S04]  /*00e0*/  IMAD.WIDE R12, R8, 0x4, R12 ;  /* 0x00000004080c7825 */ /* 0x010fc800078e020c */
[----:B-----5:R-:W-:-:S08]  /*00f0*/  IMAD.WIDE R14, R8, 0x4, R14 ;  /* 0x00000004080e7825 */ /* 0x020fd000078e020e */
[----:B-1----:R-:W4:Y:S01]  /*0100*/  @!P0 LDG.E R0, desc[UR4][R12.64] ;  /* 0x000000040c008981 */ /* 0x002f22000c1e1900 */
[----:B--2---:R-:W-:-:S03]  /*0110*/  IMAD.WIDE R2, R8, 0x4, R2 ;  /* 0x0000000408027825 */ /* 0x004fc600078e0202 */
[----:B------:R-:W4:Y:S04]  /*0120*/  @!P0 LDG.E R5, desc[UR4][R14.64] ;  /* 0x000000040e058981 */ /* 0x000f28000c1e1900 */
[----:B------:R-:W2:Y:S01]  /*0130*/  @P0 LDG.E R11, desc[UR4][R2.64] ;  /* 0x00000004020b0981 */ /* 0x000ea2000c1e1900 */
[----:B----4-:R-:W-:-:S05]  /*0140*/  @!P0 IADD3 R11, PT, PT, R0, R5, RZ ;  /* 0x00000005000b8210 */ /* 0x010fca0007ffe0ff */
[----:B------:R0:W-:Y:S04]  /*0150*/  @!P0 STG.E desc[UR4][R2.64], R11 ;  /* 0x0000000b02008986 */ /* 0x0001e8000c101904 */
[----:B------:R-:W2:Y:S04]  /*0160*/  LDG.E R9, desc[UR4][R12.64] ;  /* 0x000000040c097981 */ /* 0x000ea8000c1e1900 */
[----:B------:R-:W2:Y:S01]  /*0170*/  LDG.E R10, desc[UR4][R14.64] ;  /* 0x000000040e0a7981 */ /* 0x000ea2000c1e1900 */
[----:B------:R-:W-:Y:S01]  /*0180*/  MOV R0, 0x0 ;  /* 0x0000000000007802 */ /* 0x000fe20000000f00 */
[----:B------:R-:W1:Y:S03]  /*0190*/  LDCU UR4, c[0x0][0x2f8] ;  /* 0x00005f00ff0477ac */ /* 0x000e660008000800 */
[----:B------:R0:W4:Y:S01]  /*01a0*/  LDC.64 R16, c[0x4][R0] ;  /* 0x0100000000107b82 */ /* 0x0001220000000a00 */
[----:B---3--:R-:W-:Y:S01]  /*01b0*/  IMAD.U32 R4, RZ, RZ, UR8 ;  /* 0x00000008ff047e24 */ /* 0x008fe2000f8e00ff */
[----:B------:R-:W-:-:S02]  /*01c0*/  MOV R5, UR9 ;  /* 0x0000000900057c02 */ /* 0x000fc40008000f00 */
[----:B-1----:R-:W-:-:S05]  /*01d0*/  IADD3 R6, P0, PT, R1, UR4, RZ ;  /* 0x0000000401067c10 */ /* 0x002fca000ff1e0ff */
[----:B------:R-:W-:Y:S01]  /*01e0*/  IMAD.X R7, RZ, RZ, UR6, P0 ;  /* 0x00000006ff077e24 */ /* 0x000fe200080e06ff */
[----:B--2-4-:R0:W-:Y:S07]  /*01f0*/  STL.128 [R1], R8 ;  /* 0x0000000801007387 */ /* 0x0141ee0000100c00 */
[----:B------:R-:W-:-:S07]  /*0200*/  LEPC R20, `(.L_x_0) ;  /* 0x000000001014794e */ /* 0x000fce0000000000 */
[----:B0-----:R-:W-:Y:S05]  /*0210*/  CALL.ABS.NOINC R16 ;  /* 0x0000000010007343 */ /* 0x001fea0003c00000 */
.L_x_0:
[----:B------:R-:W-:Y:S05]  /*0220*/  EXIT ;  /* 0x000000000000794d */ /* 0x000fea0003800000 */
.L_x_1:
[----:B------:R-:W-:-:S00]  /*0230*/  BRA `(.L_x_1) ;  /* 0xfffffffc00fc7947 */ /* 0x000fc0000383ffff */
[----:B------:R-:W-:-:S00]  /*0240*/  NOP ;  /* 0x0000000000007918 */ /* 0x000fc00000000000 */
        /* <DEDUP_REMOVED lines=11> */
.L_x_13:


//--------------------- .text._Z13mem_trs_test1Pii --------------------------
	.section	.text._Z13mem_trs_test1Pii,"ax",@progbits
	.align	128
        .global         _Z13mem_trs_test1Pii
        .type           _Z13mem_trs_test1Pii,@function
        .size           _Z13mem_trs_test1Pii,(.L_x_14 - _Z13mem_trs_test1Pii)
        .other          _Z13mem_trs_test1Pii,@"STO_CUDA_ENTRY STV_DEFAULT"
_Z13mem_trs_test1Pii:
.text._Z13mem_trs_test1Pii:
[----:B------:R-:W0:Y:S01]  /*0000*/  LDC R1, c[0x0][0x37c] ;  /* 0x0000df00ff017b82 */ /* 0x000e220000000800 */
[----:B------:R-:W1:Y:S01]  /*0010*/  S2R R0, SR_CTAID.X ;  /* 0x0000000000007919 */ /* 0x000e620000002500 */
[----:B------:R-:W2:Y:S06]  /*0020*/  LDCU UR8, c[0x0][0x2fc] ;  /* 0x00005f80ff0877ac */ /* 0x000eac0008000800 */
[----:B------:R-:W1:Y:S01]  /*0030*/  S2UR UR9, SR_CTAID.Y ;  /* 0x00000000000979c3 */ /* 0x000e620000002600 */
[----:B0-----:R-:W-:Y:S01]  /*0040*/  VIADD R1, R1, 0xfffffff0 ;  /* 0xfffffff001017836 */ /* 0x001fe20000000000 */
[----:B------:R-:W0:Y:S01]  /*0050*/  S2R R10, SR_TID.X ;  /* 0x00000000000a7919 */ /* 0x000e220000002100 */
[----:B------:R-:W3:Y:S01]  /*0060*/  LDCU UR4, c[0x0][0x360] ;  /* 0x00006c00ff0477ac */ /* 0x000ee20008000800 */
[----:B------:R-:W3:Y:S04]  /*0070*/  LDCU UR5, c[0x0][0x364] ;  /* 0x00006c80ff0577ac */ /* 0x000ee80008000800 */
[----:B------:R-:W1:Y:S01]  /*0080*/  LDC R11, c[0x0][0x370] ;  /* 0x0000dc00ff0b7b82 */ /* 0x000e620000000800 */
[----:B------:R-:W4:Y:S07]  /*0090*/  LDCU.64 UR6, c[0x0][0x358] ;  /* 0x00006b00ff0677ac */ /* 0x000f2e0008000a00 */
[----:B------:R-:W5:Y:S01]  /*00a0*/  LDC.64 R2, c[0x0][0x380] ;  /* 0x0000e000ff027b82 */ /* 0x000f620000000a00 */
[----:B---3--:R-:W-:Y:S01]  /*00b0*/  UIMAD UR4, UR4, UR5, URZ ;  /* 0x00000005040472a4 */ /* 0x008fe2000f8e02ff */
[----:B-1----:R-:W-:-:S05]  /*00c0*/  IMAD R11, R11, UR9, R0 ;  /* 0x000000090b0b7c24 */ /* 0x002fca000f8e0200 */
[----:B0-----:R-:W-:-:S04]  /*00d0*/  IMAD R11, R11, UR4, R10 ;  /* 0x000000040b0b7c24 */ /* 0x001fc8000f8e020a */
[----:B-----5:R-:W-:-:S06]  /*00e0*/  IMAD.WIDE R2, R11, 0x4, R2 ;  /* 0x000000040b027825 */ /* 0x020fcc00078e0202 */
[----:B----4-:R-:W3:Y:S01]  /*00f0*/  LDG.E R2, desc[UR6][R2.64] ;  /* 0x0000000602027981 */ /* 0x010ee2000c1e1900 */
[----:B------:R-:W-:Y:S01]  /*0100*/  MOV R0, 0x0 ;  /* 0x0000000000007802 */ /* 0x000fe20000000f00 */
[----:B------:R-:W0:Y:S02]  /*0110*/  LDCU UR4, c[0x0][0x2f8] ;  /* 0x00005f00ff0477ac */ /* 0x000e240008000800 */
[----:B------:R1:W-:Y:S01]  /*0120*/  STL.64 [R1], R10 ;  /* 0x0000000a01007387 */ /* 0x0003e20000100a00 */
[----:B------:R1:W4:Y:S01]  /*0130*/  LDC.64 R8, c[0x4][R0] ;  /* 0x0100000000087b82 */ /* 0x0003220000000a00 */
[----:B------:R-:W5:Y:S01]  /*0140*/  LDCU.64 UR6, c[0x4][0x28] ;  /* 0x01000500ff0677ac */ /* 0x000f620008000a00 */
[----:B0-----:R-:W-:Y:S01]  /*0150*/  IADD3 R6, P0, PT, R1, UR4, RZ ;  /* 0x0000000401067c10 */ /* 0x001fe2000ff1e0ff */
[----:B-----5:R-:W-:Y:S01]  /*0160*/  IMAD.U32 R4, RZ, RZ, UR6 ;  /* 0x00000006ff047e24 */ /* 0x020fe2000f8e00ff */
[----:B------:R-:W-:Y:S02]  /*0170*/  MOV R5, UR7 ;  /* 0x0000000700057c02 */ /* 0x000fe40008000f00 */
[----:B--2---:R-:W-:Y:S01]  /*0180*/  IADD3.X R7, PT, PT, RZ, UR8, RZ, P0, !PT ;  /* 0x00000008ff077c10 */ /* 0x004fe200087fe4ff */
[----:B---34-:R1:W-:Y:S08]  /*0190*/  STL [R1+0x8], R2 ;  /* 0x0000080201007387 */ /* 0x0183f00000100800 */
[----:B------:R-:W-:-:S07]  /*01a0*/  LEPC R20, `(.L_x_2) ;  /* 0x000000001014794e */ /* 0x000fce0000000000 */
[----:B-1----:R-:W-:Y:S05]  /*01b0*/  CALL.ABS.NOINC R8 ;  /* 0x0000000008007343 */ /* 0x002fea0003c00000 */
.L_x_2:
[----:B------:R-:W-:Y:S05]  /*01c0*/  EXIT ;  /* 0x000000000000794d */ /* 0x000fea0003800000 */
.L_x_3:
        /* <DEDUP_REMOVED lines=11> */
.L_x_14:


//--------------------- .text._Z12mem_trs_testPi  --------------------------
	.section	.text._Z12mem_trs_testPi,"ax",@progbits
	.align	128
        .global         _Z12mem_trs_testPi
        .type           _Z12mem_trs_testPi,@function
        .size           _Z12mem_trs_testPi,(.L_x_15 - _Z12mem_trs_testPi)
        .other          _Z12mem_trs_testPi,@"STO_CUDA_ENTRY STV_DEFAULT"
_Z12mem_trs_testPi:
.text._Z12mem_trs_testPi:
        /* <DEDUP_REMOVED lines=28> */
.L_x_4:
[----:B------:R-:W-:Y:S05]  /*01c0*/  EXIT ;  /* 0x000000000000794d */ /* 0x000fea0003800000 */
.L_x_5:
        /* <DEDUP_REMOVED lines=11> */
.L_x_15:


//--------------------- .text._Z22unique_gid_calculationPi --------------------------
	.section	.text._Z22unique_gid_calculationPi,"ax",@progbits
	.align	128
        .global         _Z22unique_gid_calculationPi
        .type           _Z22unique_gid_calculationPi,@function
        .size           _Z22unique_gid_calculationPi,(.L_x_16 - _Z22unique_gid_calculationPi)
        .other          _Z22unique_gid_calculationPi,@"STO_CUDA_ENTRY STV_DEFAULT"
_Z22unique_gid_calculationPi:
.text._Z22unique_gid_calculationPi:
[----:B------:R-:W0:Y:S01]  /*0000*/  LDC R1, c[0x0][0x37c] ;  /* 0x0000df00ff017b82 */ /* 0x000e220000000800 */
[----:B------:R-:W1:Y:S01]  /*0010*/  S2R R18, SR_CTAID.Y ;  /* 0x0000000000127919 */ /* 0x000e620000002600 */
[----:B------:R-:W2:Y:S06]  /*0020*/  LDCU UR5, c[0x0][0x2fc] ;  /* 0x00005f80ff0577ac */ /* 0x000eac0008000800 */
[----:B------:R-:W3:Y:S01]  /*0030*/  LDC.64 R22, c[0x0][0x380] ;  /* 0x0000e000ff167b82 */ /* 0x000ee20000000a00 */
[----:B0-----:R-:W-:Y:S01]  /*0040*/  VIADD R1, R1, 0xffffffe0 ;  /* 0xffffffe001017836 */ /* 0x001fe20000000000 */
[----:B------:R-:W1:Y:S01]  /*0050*/  S2R R17, SR_CTAID.X ;  /* 0x0000000000117919 */ /* 0x000e620000002500 */
[----:B------:R-:W0:Y:S01]  /*0060*/  LDCU UR40, c[0x0][0x360] ;  /* 0x00006c00ff2877ac */ /* 0x000e220008000800 */
[----:B------:R-:W4:Y:S01]  /*0070*/  S2R R3, SR_TID.Y ;  /* 0x0000000000037919 */ /* 0x000f220000002200 */
[----:B------:R-:W1:Y:S01]  /*0080*/  LDCU UR41, c[0x0][0x370] ;  /* 0x00006e00ff2977ac */ /* 0x000e620008000800 */
[----:B------:R-:W0:Y:S01]  /*0090*/  S2R R5, SR_TID.X ;  /* 0x0000000000057919 */ /* 0x000e220000002100 */
[----:B------:R-:W4:Y:S01]  /*00a0*/  LDCU UR42, c[0x0][0x364] ;  /* 0x00006c80ff2a77ac */ /* 0x000f220008000800 */
[----:B------:R-:W5:Y:S01]  /*00b0*/  LDCU.64 UR36, c[0x0][0x358] ;  /* 0x00006b00ff2477ac */ /* 0x000f620008000a00 */
[----:B------:R-:W2:Y:S01]  /*00c0*/  LDCU UR4, c[0x0][0x2f8] ;  /* 0x00005f00ff0477ac */ /* 0x000ea20008000800 */
[----:B------:R-:W2:Y:S01]  /*00d0*/  LDCU.64 UR6, c[0x4][0x18] ;  /* 0x01000300ff0677ac */ /* 0x000ea20008000a00 */
[----:B-1----:R-:W-:-:S04]  /*00e0*/  IMAD R0, R18, UR41, R17 ;  /* 0x0000002912007c24 */ /* 0x002fc8000f8e0211 */
[----:B----4-:R-:W-:-:S04]  /*00f0*/  IMAD R0, R0, UR42, R3 ;  /* 0x0000002a00007c24 */ /* 0x010fc8000f8e0203 */
[----:B0-----:R-:W-:-:S04]  /*0100*/  IMAD R2, R0, UR40, R5 ;  /* 0x0000002800027c24 */ /* 0x001fc8000f8e0205 */
[----:B---3--:R-:W-:-:S05]  /*0110*/  IMAD.WIDE R22, R2, 0x4, R22 ;  /* 0x0000000402167825 */ /* 0x008fca00078e0216 */
[----:B-----5:R-:W3:Y:S01]  /*0120*/  LDG.E R3, desc[UR36][R22.64] ;  /* 0x0000002416037981 */ /* 0x020ee2000c1e1900 */
[----:B------:R-:W-:Y:S01]  /*0130*/  MOV R0, 0x0 ;  /* 0x0000000000007802 */ /* 0x000fe20000000f00 */
[----:B--2---:R-:W-:Y:S01]  /*0140*/  IMAD.U32 R5, RZ, RZ, UR7 ;  /* 0x00000007ff057e24 */ /* 0x004fe2000f8e00ff */
[----:B------:R-:W-:Y:S02]  /*0150*/  R2UR UR38, R1 ;  /* 0x00000000012672ca */ /* 0x000fe400000e0000 */
[----:B------:R0:W1:Y:S01]  /*0160*/  LDC.64 R8, c[0x4][R0] ;  /* 0x0100000000087b82 */ /* 0x0000620000000a00 */
[----:B------:R-:W-:-:S10]  /*0170*/  MOV R4, UR6 ;  /* 0x0000000600047c02 */ /* 0x000fd40008000f00 */
[----:B------:R-:W-:-:S04]  /*0180*/  UIADD3 UR38, UP0, UPT, UR38, UR4, URZ ;  /* 0x0000000426267290 */ /* 0x000fc8000ff1e0ff */
[----:B------:R-:W-:Y:S02]  /*0190*/  UIADD3.X UR39, UPT, UPT, URZ, UR5, URZ, UP0, !UPT ;  /* 0x00000005ff277290 */ /* 0x000fe400087fe4ff */
[----:B------:R-:W-:-:S04]  /*01a0*/  MOV R6, UR38 ;  /* 0x0000002600067c02 */ /* 0x000fc80008000f00 */
[----:B------:R-:W-:Y:S01]  /*01b0*/  IMAD.U32 R7, RZ, RZ, UR39 ;  /* 0x00000027ff077e24 */ /* 0x000fe2000f8e00ff */
[----:B-1-3--:R0:W-:Y:S06]  /*01c0*/  STL.64 [R1], R2 ;  /* 0x0000000201007387 */ /* 0x00a1ec0000100a00 */
[----:B------:R-:W-:-:S07]  /*01d0*/  LEPC R20, `(.L_x_6) ;  /* 0x000000001014794e */ /* 0x000fce0000000000 */
[----:B0-----:R-:W-:Y:S05]  /*01e0*/  CALL.ABS.NOINC R8 ;  /* 0x0000000008007343 */ /* 0x001fea0003c00000 */
.L_x_6:
[----:B------:R-:W2:Y:S01]  /*01f0*/  LDG.E R11, desc[UR36][R22.64] ;  /* 0x00000024160b7981 */ /* 0x000ea2000c1e1900 */
[----:B------:R-:W-:Y:S01]  /*0200*/  MOV R10, R2 ;  /* 0x00000002000a7202 */ /* 0x000fe20000000f00 */
[----:B------:R-:W-:Y:S01]  /*0210*/  IMAD.U32 R19, RZ, RZ, UR40 ;  /* 0x00000028ff137e24 */ /* 0x000fe2000f8e00ff */
[----:B------:R-:W-:Y:S01]  /*0220*/  MOV R2, 0x0 ;  /* 0x0000000000027802 */ /* 0x000fe20000000f00 */
[----:B------:R-:W0:Y:S01]  /*0230*/  S2R R16, SR_TID.X ;  /* 0x0000000000107919 */ /* 0x000e220000002100 */
[----:B------:R-:W-:Y:S01]  /*0240*/  MOV R8, UR42 ;  /* 0x0000002a00087c02 */ /* 0x000fe20008000f00 */
[----:B------:R-:W-:Y:S01]  /*0250*/  IMAD.U32 R9, RZ, RZ, UR41 ;  /* 0x00000029ff097e24 */ /* 0x000fe2000f8e00ff */
[----:B------:R-:W1:Y:S01]  /*0260*/  LDCU.64 UR4, c[0x4][0x20] ;  /* 0x01000400ff0477ac */ /* 0x000e620008000a00 */
[----:B------:R-:W-:Y:S01]  /*0270*/  MOV R6, UR38 ;  /* 0x0000002600067c02 */ /* 0x000fe20008000f00 */
[----:B------:R-:W3:Y:S01]  /*0280*/  LDC.64 R2, c[0x4][R2] ;  /* 0x0100000002027b82 */ /* 0x000ee20000000a00 */
[----:B------:R-:W-:Y:S01]  /*0290*/  IMAD.U32 R7, RZ, RZ, UR39 ;  /* 0x00000027ff077e24 */ /* 0x000fe2000f8e00ff */
[----:B-1----:R-:W-:Y:S01]  /*02a0*/  MOV R4, UR4 ;  /* 0x0000000400047c02 */ /* 0x002fe20008000f00 */
[----:B------:R-:W-:Y:S01]  /*02b0*/  IMAD.U32 R5, RZ, RZ, UR5 ;  /* 0x00000005ff057e24 */ /* 0x000fe2000f8e00ff */
[----:B0-----:R0:W-:Y:S04]  /*02c0*/  STL.128 [R1], R16 ;  /* 0x0000001001007387 */ /* 0x0011e80000100c00 */
[----:B--23--:R0:W-:Y:S02]  /*02d0*/  STL.128 [R1+0x10], R8 ;  /* 0x0000100801007387 */ /* 0x00c1e40000100c00 */
[----:B------:R-:W-:-:S07]  /*02e0*/  LEPC R20, `(.L_x_7) ;  /* 0x000000001014794e */ /* 0x000fce0000000000 */
[----:B0-----:R-:W-:Y:S05]  /*02f0*/  CALL.ABS.NOINC R2 ;  /* 0x0000000002007343 */ /* 0x001fea0003c00000 */
.L_x_7:
[----:B------:R-:W-:Y:S05]  /*0300*/  EXIT ;  /* 0x000000000000794d */ /* 0x000fea0003800000 */
.L_x_8:
        /* <DEDUP_REMOVED lines=15> */
.L_x_16:


//--------------------- .text._Z25unique_idx_calc_threadIdxPi --------------------------
	.section	.text._Z25unique_idx_calc_threadIdxPi,"ax",@progbits
	.align	128
        .global         _Z25unique_idx_calc_threadIdxPi
        .type           _Z25unique_idx_calc_threadIdxPi,@function
        .size           _Z25unique_idx_calc_threadIdxPi,(.L_x_17 - _Z25unique_idx_calc_threadIdxPi)
        .other          _Z25unique_idx_calc_threadIdxPi,@"STO_CUDA_ENTRY STV_DEFAULT"
_Z25unique_idx_calc_threadIdxPi:
.text._Z25unique_idx_calc_threadIdxPi:
[----:B------:R-:W0:Y:S01]  /*0000*/  LDC R1, c[0x0][0x37c] ;  /* 0x0000df00ff017b82 */ /* 0x000e220000000800 */
[----:B------:R-:W1:Y:S07]  /*0010*/  S2R R10, SR_CTAID.X ;  /* 0x00000000000a7919 */ /* 0x000e6e0000002500 */
[----:B------:R-:W2:Y:S01]  /*0020*/  LDC.64 R2, c[0x0][0x380] ;  /* 0x0000e000ff027b82 */ /* 0x000ea20000000a00 */
[----:B------:R-:W3:Y:S01]  /*0030*/  LDCU.64 UR4, c[0x0][0x358] ;  /* 0x00006b00ff0477ac */ /* 0x000ee20008000a00 */
[----:B0-----:R-:W-:Y:S01]  /*0040*/  VIADD R1, R1, 0xfffffff0 ;  /* 0xfffffff001017836 */ /* 0x001fe20000000000 */
[----:B------:R-:W0:Y:S01]  /*0050*/  S2R R11, SR_TID.X ;  /* 0x00000000000b7919 */ /* 0x000e220000002100 */
[----:B------:R-:W4:Y:S01]  /*0060*/  LDCU.64 UR6, c[0x4][0x10] ;  /* 0x01000200ff0677ac */ /* 0x000f220008000a00 */
[----:B-1----:R-:W-:Y:S01]  /*0070*/  ISETP.NE.AND P0, PT, R10, RZ, PT ;  /* 0x000000ff0a00720c */ /* 0x002fe20003f05270 */
[----:B0-----:R-:W-:-:S12]  /*0080*/  VIADD R5, R11, 0x4 ;  /* 0x000000040b057836 */ /* 0x001fd80000000000 */
[----:B------:R-:W-:-:S05]  /*0090*/  @!P0 IADD3 R5, PT, PT, R11, RZ, RZ ;  /* 0x000000ff0b058210 */ /* 0x000fca0007ffe0ff */
[----:B--2---:R-:W-:-:S06]  /*00a0*/  IMAD.WIDE.U32 R2, R5, 0x4, R2 ;  /* 0x0000000405027825 */ /* 0x004fcc00078e0002 */
[----:B---3--:R-:W2:Y:S01]  /*00b0*/  LDG.E R2, desc[UR4][R2.64] ;  /* 0x0000000402027981 */ /* 0x008ea2000c1e1900 */
[----:B------:R-:W-:Y:S01]  /*00c0*/  MOV R0, 0x0 ;  /* 0x0000000000007802 */ /* 0x000fe20000000f00 */
[----:B------:R-:W0:Y:S01]  /*00d0*/  LDCU UR4, c[0x0][0x2f8] ;  /* 0x00005f00ff0477ac */ /* 0x000e220008000800 */
[----:B----4-:R-:W-:Y:S01]  /*00e0*/  IMAD.U32 R4, RZ, RZ, UR6 ;  /* 0x00000006ff047e24 */ /* 0x010fe2000f8e00ff */
[----:B------:R1:W-:Y:S01]  /*00f0*/  STL.64 [R1], R10 ;  /* 0x0000000a01007387 */ /* 0x0003e20000100a00 */
[----:B------:R1:W3:Y:S01]  /*0100*/  LDC.64 R8, c[0x4][R0] ;  /* 0x0100000000087b82 */ /* 0x0002e20000000a00 */
[----:B------:R-:W4:Y:S01]  /*0110*/  LDCU UR5, c[0x0][0x2fc] ;  /* 0x00005f80ff0577ac */ /* 0x000f220008000800 */
[----:B------:R-:W-:Y:S02]  /*0120*/  MOV R5, UR7 ;  /* 0x0000000700057c02 */ /* 0x000fe40008000f00 */
[----:B0-----:R-:W-:-:S05]  /*0130*/  IADD3 R6, P0, PT, R1, UR4, RZ ;  /* 0x0000000401067c10 */ /* 0x001fca000ff1e0ff */
[----:B----4-:R-:W-:Y:S01]  /*0140*/  IMAD.X R7, RZ, RZ, UR5, P0 ;  /* 0x00000005ff077e24 */ /* 0x010fe200080e06ff */
[----:B--23--:R1:W-:Y:S07]  /*0150*/  STL [R1+0x8], R2 ;  /* 0x0000080201007387 */ /* 0x00c3ee0000100800 */
[----:B------:R-:W-:-:S07]  /*0160*/  LEPC R20, `(.L_x_9) ;  /* 0x000000001014794e */ /* 0x000fce0000000000 */
[----:B-1----:R-:W-:Y:S05]  /*0170*/  CALL.ABS.NOINC R8 ;  /* 0x0000000008007343 */ /* 0x002fea0003c00000 */
.L_x_9:
[----:B------:R-:W-:Y:S05]  /*0180*/  EXIT ;  /* 0x000000000000794d */ /* 0x000fea0003800000 */
.L_x_10:
        /* <DEDUP_REMOVED lines=15> */
.L_x_17:


//--------------------- .text._Z15print_threadIdsv --------------------------
	.section	.text._Z15print_threadIdsv,"ax",@progbits
	.align	128
        .global         _Z15print_threadIdsv
        .type           _Z15print_threadIdsv,@function
        .size           _Z15print_threadIdsv,(.L_x_18 - _Z15print_threadIdsv)
        .other          _Z15print_threadIdsv,@"STO_CUDA_ENTRY STV_DEFAULT"
_Z15print_threadIdsv:
.text._Z15print_threadIdsv:
[----:B------:R-:W0:Y:S01]  /*0000*/  LDC R1, c[0x0][0x37c] ;  /* 0x0000df00ff017b82 */ /* 0x000e220000000800 */
[----:B------:R-:W1:Y:S01]  /*0010*/  S2R R8, SR_CTAID.X ;  /* 0x0000000000087919 */ /* 0x000e620000002500 */
[----:B------:R-:W2:Y:S06]  /*0020*/  LDCU UR5, c[0x0][0x2fc] ;  /* 0x00005f80ff0577ac */ /* 0x000eac0008000800 */
[----:B------:R-:W3:Y:S01]  /*0030*/  LDC R11, c[0x0][0x360] ;  /* 0x0000d800ff0b7b82 */ /* 0x000ee20000000800 */
[----:B0-----:R-:W-:Y:S01]  /*0040*/  VIADD R1, R1, 0xffffffd8 ;  /* 0xffffffd801017836 */ /* 0x001fe20000000000 */
[----:B------:R-:W1:Y:S01]  /*0050*/  S2R R9, SR_CTAID.Y ;  /* 0x0000000000097919 */ /* 0x000e620000002600 */
[----:B------:R-:W-:Y:S01]  /*0060*/  MOV R0, 0x0 ;  /* 0x0000000000007802 */ /* 0x000fe20000000f00 */
[----:B------:R-:W0:Y:S01]  /*0070*/  LDCU UR4, c[0x0][0x2f8] ;  /* 0x00005f00ff0477ac */ /* 0x000e220008000800 */
[----:B------:R-:W3:Y:S03]  /*0080*/  S2R R10, SR_CTAID.Z ;  /* 0x00000000000a7919 */ /* 0x000ee60000002700 */
[----:B------:R-:W4:Y:S01]  /*0090*/  LDC R12, c[0x0][0x364] ;  /* 0x0000d900ff0c7b82 */ /* 0x000f220000000800 */
[----:B------:R-:W5:Y:S07]  /*00a0*/  LDCU.64 UR6, c[0x4][0x8] ;  /* 0x01000100ff0677ac */ /* 0x000f6e0008000a00 */
[----:B------:R-:W4:Y:S01]  /*00b0*/  LDC R13, c[0x0][0x368] ;  /* 0x0000da00ff0d7b82 */ /* 0x000f220000000800 */
[----:B0-----:R-:W-:-:S07]  /*00c0*/  IADD3 R6, P0, PT, R1, UR4, RZ ;  /* 0x0000000401067c10 */ /* 0x001fce000ff1e0ff */
[----:B------:R-:W0:Y:S01]  /*00d0*/  LDC R14, c[0x0][0x370] ;  /* 0x0000dc00ff0e7b82 */ /* 0x000e220000000800 */
[----:B-----5:R-:W-:Y:S01]  /*00e0*/  IMAD.U32 R4, RZ, RZ, UR6 ;  /* 0x00000006ff047e24 */ /* 0x020fe2000f8e00ff */
[----:B------:R-:W-:Y:S01]  /*00f0*/  MOV R5, UR7 ;  /* 0x0000000700057c02 */ /* 0x000fe20008000f00 */
[----:B--2---:R-:W-:-:S05]  /*0100*/  IMAD.X R7, RZ, RZ, UR5, P0 ;  /* 0x00000005ff077e24 */ /* 0x004fca00080e06ff */
[----:B------:R-:W0:Y:S01]  /*0110*/  LDC R15, c[0x0][0x374] ;  /* 0x0000dd00ff0f7b82 */ /* 0x000e220000000800 */
[----:B-1----:R1:W-:Y:S04]  /*0120*/  STL.64 [R1], R8 ;  /* 0x0000000801007387 */ /* 0x0023e80000100a00 */
[----:B---3--:R1:W-:Y:S03]  /*0130*/  STL.64 [R1+0x8], R10 ;  /* 0x0000080a01007387 */ /* 0x0083e60000100a00 */
[----:B------:R-:W2:Y:S01]  /*0140*/  LDC R16, c[0x0][0x378] ;  /* 0x0000de00ff107b82 */ /* 0x000ea20000000800 */
[----:B----4-:R1:W-:Y:S07]  /*0150*/  STL.64 [R1+0x10], R12 ;  /* 0x0000100c01007387 */ /* 0x0103ee0000100a00 */
[----:B------:R1:W3:Y:S01]  /*0160*/  LDC.64 R2, c[0x4][R0] ;  /* 0x0100000000027b82 */ /* 0x0002e20000000a00 */
[----:B0-----:R1:W-:Y:S04]  /*0170*/  STL.64 [R1+0x18], R14 ;  /* 0x0000180e01007387 */ /* 0x0013e80000100a00 */
[----:B--2---:R1:W-:Y:S02]  /*0180*/  STL [R1+0x20], R16 ;  /* 0x0000201001007387 */ /* 0x0043e40000100800 */
[----:B------:R-:W-:-:S07]  /*0190*/  LEPC R20, `(.L_x_11) ;  /* 0x000000001014794e */ /* 0x000fce0000000000 */
[----:B-1-3--:R-:W-:Y:S05]  /*01a0*/  CALL.ABS.NOINC R2 ;  /* 0x0000000002007343 */ /* 0x00afea0003c00000 */
.L_x_11:
[----:B------:R-:W-:Y:S05]  /*01b0*/  EXIT ;  /* 0x000000000000794d */ /* 0x000fea0003800000 */
.L_x_12:
        /* <DEDUP_REMOVED lines=12> */
.L_x_18:


//--------------------- .nv.global.init           --------------------------
	.section	.nv.global.init,"aw",@progbits
.nv.global.init:
	.type		$str$2,@object
	.size		$str$2,($str$4 - $str$2)
$str$2:
        /*0000*/ 	.byte	0x67, 0x69, 0x64, 0x3a, 0x20, 0x25, 0x64, 0x2c, 0x20, 0x69, 0x6e, 0x70, 0x75, 0x74, 0x5b, 0x67
        /*0010*/ 	.byte	0x69, 0x64, 0x5d, 0x3a, 0x20, 0x25, 0x64, 0x20, 0x0a, 0x00
	.type		$str$4,@object
	.size		$str$4,($str$1 - $str$4)
$str$4:
        /*001a*/ 	.byte	0x74, 0x69, 0x64, 0x20, 0x3a, 0x20, 0x25, 0x64, 0x2c, 0x20, 0x67, 0x69, 0x64, 0x20, 0x3a, 0x20
        /*002a*/ 	.byte	0x25, 0x64, 0x2c, 0x20, 0x76, 0x61, 0x6c, 0x75, 0x65, 0x20, 0x3a, 0x20, 0x25, 0x64, 0x20, 0x0a
        /*003a*/ 	.byte	0x00
	.type		$str$1,@object
	.size		$str$1,($str$5 - $str$1)
$str$1:
        /*003b*/ 	.byte	0x62, 0x6c, 0x6f, 0x63, 0x6b, 0x49, 0x64, 0x78, 0x20, 0x3a, 0x20, 0x25, 0x64, 0x2c, 0x20, 0x74
        /*004b*/ 	.byte	0x68, 0x72, 0x65, 0x61, 0x64, 0x49, 0x64, 0x78, 0x20, 0x3a, 0x20, 0x25, 0x64, 0x2c, 0x20, 0x76
        /*005b*/ 	.byte	0x61, 0x6c, 0x75, 0x65, 0x20, 0x3a, 0x20, 0x25, 0x64, 0x0a, 0x00
	.type		$str$5,@object
	.size		$str$5,($str$3 - $str$5)
$str$5:
        /*0066*/ 	.byte	0x67, 0x69, 0x64, 0x20, 0x3a, 0x20, 0x25, 0x64, 0x2c, 0x20, 0x61, 0x5b, 0x67, 0x69, 0x64, 0x5d
        /*0076*/ 	.byte	0x20, 0x3a, 0x20, 0x25, 0x64, 0x2c, 0x20, 0x62, 0x5b, 0x67, 0x69, 0x64, 0x5d, 0x20, 0x3a, 0x20
        /*0086*/ 	.byte	0x25, 0x64, 0x2c, 0x20, 0x63, 0x5b, 0x67, 0x69, 0x64, 0x5d, 0x20, 0x3a, 0x20, 0x25, 0x64, 0x0a
        /*0096*/ 	.byte	0x00
	.type		$str$3,@object
	.size		$str$3,($str - $str$3)
$str$3:
        /*0097*/ 	.byte	0x74, 0x68, 0x72, 0x65, 0x61, 0x64, 0x49, 0x64, 0x78, 0x2e, 0x78, 0x20, 0x3a, 0x20, 0x25, 0x64
        /*00a7*/ 	.byte	0x2c, 0x20, 0x62, 0x6c, 0x6f, 0x63, 0x6b, 0x49, 0x64, 0x78, 0x2e, 0x78, 0x20, 0x3a, 0x20, 0x25
        /*00b7*/ 	.byte	0x64, 0x2c, 0x20, 0x62, 0x6c, 0x6f, 0x63, 0x6b, 0x49, 0x64, 0x78, 0x2e, 0x79, 0x20, 0x3a, 0x20
        /*00c7*/ 	.byte	0x25, 0x64, 0x2c, 0x20, 0x62, 0x6c, 0x6f, 0x63, 0x6b, 0x44, 0x69, 0x6d, 0x2e, 0x78, 0x20, 0x3a
        /*00d7*/ 	.byte	0x20, 0x25, 0x64, 0x2c, 0x20, 0x62, 0x6c, 0x6f, 0x63, 0x6b, 0x44, 0x69, 0x6d, 0x2e, 0x79, 0x20
        /*00e7*/ 	.byte	0x3a, 0x20, 0x25, 0x64, 0x2c, 0x20, 0x67, 0x72, 0x69, 0x64, 0x44, 0x69, 0x6d, 0x2e, 0x78, 0x20
        /*00f7*/ 	.byte	0x3a, 0x20, 0x25, 0x64, 0x20, 0x67, 0x69, 0x64, 0x20, 0x3a, 0x20, 0x25, 0x64, 0x20, 0x76, 0x61
        /*0107*/ 	.byte	0x6c, 0x75, 0x65, 0x20, 0x3a, 0x20, 0x25, 0x64, 0x0a, 0x00
	.type		$str,@object
	.size		$str,(.L_0 - $str)
$str:
        /*0111*/ 	.byte	0x62, 0x6c, 0x6f, 0x63, 0x6b, 0x49, 0x64, 0x78, 0x2c, 0x78, 0x20, 0x3a, 0x20, 0x25, 0x64, 0x2c
        /* <DEDUP_REMOVED lines=8> */
        /*01a1*/ 	.byte	0x20, 0x25, 0x64, 0x20, 0x0a, 0x00
.L_0:


//--------------------- .nv.shared.reserved.0     --------------------------
	.section	.nv.shared.reserved.0,"aw",@nobits
	.weak		__nv_reservedSMEM_offset_0_alias
	.size		__nv_reservedSMEM_offset_0_alias, 0, 64
	.other		__nv_reservedSMEM_offset_0_alias,@"STO_CUDA_RESERVED_SHARED STV_DEFAULT"
__nv_reservedSMEM_offset_0_alias:
	.zero		0
	.zero		64


//--------------------- .nv.constant0._Z13sum_array_gpuPiS_S_i --------------------------
	.section	.nv.constant0._Z13sum_array_gpuPiS_S_i,"a",@progbits
	.sectionflags	@""
	.align	4
.nv.constant0._Z13sum_array_gpuPiS_S_i:
	.zero		924


//--------------------- .nv.constant0._Z13mem_trs_test1Pii --------------------------
	.section	.nv.constant0._Z13mem_trs_test1Pii,"a",@progbits
	.sectionflags	@""
	.align	4
.nv.constant0._Z13mem_trs_test1Pii:
	.zero		908


//--------------------- .nv.constant0._Z12mem_trs_testPi --------------------------
	.section	.nv.constant0._Z12mem_trs_testPi,"a",@progbits
	.sectionflags	@""
	.align	4
.nv.constant0._Z12mem_trs_testPi:
	.zero		904


//--------------------- .nv.constant0._Z22unique_gid_calculationPi --------------------------
	.section	.nv.constant0._Z22unique_gid_calculationPi,"a",@progbits
	.sectionflags	@""
	.align	4
.nv.constant0._Z22unique_gid_calculationPi:
	.zero		904


//--------------------- .nv.constant0._Z25unique_idx_calc_threadIdxPi --------------------------
	.section	.nv.constant0._Z25unique_idx_calc_threadIdxPi,"a",@progbits
	.sectionflags	@""
	.align	4
.nv.constant0._Z25unique_idx_calc_threadIdxPi:
	.zero		904


//--------------------- .nv.constant0._Z15print_threadIdsv --------------------------
	.section	.nv.constant0._Z15print_threadIdsv,"a",@progbits
	.sectionflags	@""
	.align	4
.nv.constant0._Z15print_threadIdsv:
	.zero		896


//--------------------- SYMBOLS --------------------------

	.type		.nv.reservedSmem.offset0,@object
	.size		.nv.reservedSmem.offset0,0x4
	.type		vprintf,@function
